	.headerflags	@"EF_CUDA_TEXMODE_UNIFIED EF_CUDA_64BIT_ADDRESS EF_CUDA_ACCELERATORS EF_CUDA_SM90 EF_CUDA_VIRTUAL_SM(EF_CUDA_SM90)"
	.elftype	@"ET_EXEC"


//--------------------- .nv.info                  --------------------------
	.section	.nv.info,"",@"SHT_CUDA_INFO"
	.align	4


	//----- nvinfo : EIATTR_REGCOUNT
	.align		4
        /*0000*/ 	.byte	0x04, 0x2f
        /*0002*/ 	.short	(.L_1 - .L_0)
	.align		4
.L_0:
        /*0004*/ 	.word	index@(triton_poi_fused_cat_3)
        /*0008*/ 	.word	0x00000012


	//----- nvinfo : EIATTR_MIN_STACK_SIZE
	.align		4
.L_1:
        /*000c*/ 	.byte	0x04, 0x12
        /*000e*/ 	.short	(.L_3 - .L_2)
	.align		4
.L_2:
        /*0010*/ 	.word	index@(triton_poi_fused_cat_3)
        /*0014*/ 	.word	0x00000000


	//----- nvinfo : EIATTR_FRAME_SIZE
	.align		4
.L_3:
        /*0018*/ 	.byte	0x04, 0x11
        /*001a*/ 	.short	(.L_5 - .L_4)
	.align		4
.L_4:
        /*001c*/ 	.word	index@(triton_poi_fused_cat_3)
        /*0020*/ 	.word	0x00000000


	//----- nvinfo : EIATTR_MIN_STACK_SIZE
	.align		4
.L_5:
        /*0024*/ 	.byte	0x04, 0x12
        /*0026*/ 	.short	(.L_7 - .L_6)
	.align		4
.L_6:
        /*0028*/ 	.word	index@(triton_poi_fused_cat_3)
        /*002c*/ 	.word	0x00000000
.L_7:


//--------------------- .nv.info.triton_poi_fused_cat_3 --------------------------
	.section	.nv.info.triton_poi_fused_cat_3,"",@"SHT_CUDA_INFO"
	.sectionflags	@""
	.align	4


	//----- nvinfo : EIATTR_CUDA_API_VERSION
	.align		4
        /*0000*/ 	.byte	0x04, 0x37
        /*0002*/ 	.short	(.L_9 - .L_8)
.L_8:
        /*0004*/ 	.word	0x0000007c


	//----- nvinfo : EIATTR_KPARAM_INFO
	.align		4
.L_9:
        /*0008*/ 	.byte	0x04, 0x17
        /*000a*/ 	.short	(.L_11 - .L_10)
.L_10:
        /*000c*/ 	.word	0x00000000
        /*0010*/ 	.short	0x0003
        /*0012*/ 	.short	0x0018
        /*0014*/ 	.byte	0x00, 0xf0, 0x11, 0x00


	//----- nvinfo : EIATTR_KPARAM_INFO
	.align		4
.L_11:
        /*0018*/ 	.byte	0x04, 0x17
        /*001a*/ 	.short	(.L_13 - .L_12)
.L_12:
        /*001c*/ 	.word	0x00000000
        /*0020*/ 	.short	0x0002
        /*0022*/ 	.short	0x0010
        /*0024*/ 	.byte	0x00, 0xf4, 0x21, 0x00


	//----- nvinfo : EIATTR_KPARAM_INFO
	.align		4
.L_13:
        /*0028*/ 	.byte	0x04, 0x17
        /*002a*/ 	.short	(.L_15 - .L_14)
.L_14:
        /*002c*/ 	.word	0x00000000
        /*0030*/ 	.short	0x0001
        /*0032*/ 	.short	0x0008
        /*0034*/ 	.byte	0x00, 0xf4, 0x21, 0x00


	//----- nvinfo : EIATTR_KPARAM_INFO
	.align		4
.L_15:
        /*0038*/ 	.byte	0x04, 0x17
        /*003a*/ 	.short	(.L_17 - .L_16)
.L_16:
        /*003c*/ 	.word	0x00000000
        /*0040*/ 	.short	0x0000
        /*0042*/ 	.short	0x0000
        /*0044*/ 	.byte	0x00, 0xf4, 0x21, 0x00


	//----- nvinfo : EIATTR_SPARSE_MMA_MASK
	.align		4
.L_17:
        /*0048*/ 	.byte	0x03, 0x50
        /*004a*/ 	.short	0x0000


	//----- nvinfo : EIATTR_MAXREG_COUNT
	.align		4
        /*004c*/ 	.byte	0x03, 0x1b
        /*004e*/ 	.short	0x00ff


	//----- nvinfo : EIATTR_EXIT_INSTR_OFFSETS
	.align		4
        /*0050*/ 	.byte	0x04, 0x1c
        /*0052*/ 	.short	(.L_19 - .L_18)


	//   ....[0]....
.L_18:
        /*0054*/ 	.word	0x00000440


	//   ....[1]....
        /*0058*/ 	.word	0x00000460


	//----- nvinfo : EIATTR_REQNTID
	.align		4
.L_19:
        /*005c*/ 	.byte	0x04, 0x10
        /*005e*/ 	.short	(.L_21 - .L_20)
.L_20:
        /*0060*/ 	.word	0x00000020
        /*0064*/ 	.word	0x00000001
        /*0068*/ 	.word	0x00000001


	//----- nvinfo : EIATTR_CBANK_PARAM_SIZE
	.align		4
.L_21:
        /*006c*/ 	.byte	0x03, 0x19
        /*006e*/ 	.short	0x001c


	//----- nvinfo : EIATTR_PARAM_CBANK
	.align		4
        /*0070*/ 	.byte	0x04, 0x0a
        /*0072*/ 	.short	(.L_23 - .L_22)
	.align		4
.L_22:
        /*0074*/ 	.word	index@(.nv.constant0.triton_poi_fused_cat_3)
        /*0078*/ 	.short	0x0210
        /*007a*/ 	.short	0x001c


	//----- nvinfo : EIATTR_SW_WAR
	.align		4
.L_23:
        /*007c*/ 	.byte	0x04, 0x36
        /*007e*/ 	.short	(.L_25 - .L_24)
.L_24:
        /*0080*/ 	.word	0x00000008
.L_25:


//--------------------- .nv.callgraph             --------------------------
	.section	.nv.callgraph,"",@"SHT_CUDA_CALLGRAPH"
	.align	4
	.sectionentsize	8
	.align		4
        /*0000*/ 	.word	0x00000000
	.align		4
        /*0004*/ 	.word	0xffffffff
	.align		4
        /*0008*/ 	.word	0x00000000
	.align		4
        /*000c*/ 	.word	0xfffffffe
	.align		4
        /*0010*/ 	.word	0x00000000
	.align		4
        /*0014*/ 	.word	0xfffffffd
	.align		4
        /*0018*/ 	.word	0x00000000
	.align		4
        /*001c*/ 	.word	0xfffffffc


//--------------------- .text.triton_poi_fused_cat_3 --------------------------
	.section	.text.triton_poi_fused_cat_3,"ax",@progbits
	.align	128
        .global         triton_poi_fused_cat_3
        .type           triton_poi_fused_cat_3,@function
        .size           triton_poi_fused_cat_3,(.L_x_1 - triton_poi_fused_cat_3)
        .other          triton_poi_fused_cat_3,@"STO_CUDA_ENTRY STV_DEFAULT"
triton_poi_fused_cat_3:
.text.triton_poi_fused_cat_3:
[----:B------:R-:W0:Y:S02]  /*0000*/  LDC R1, c[0x0][0x28] ;  /* 0x00000a00ff017b82 */ /* 0x000e240000000800 */
[----:B------:R-:W1:Y:S01]  /*0010*/  S2R R0, SR_TID.X ;  /* 0x0000000000007919 */ /* 0x000e620000002100 */
[----:B------:R-:W2:Y:S01]  /*0020*/  LDC.64 R2, c[0x0][0x210] ;  /* 0x00008400ff027b82 */ /* 0x000ea20000000a00 */
[----:B------:R-:W-:Y:S01]  /*0030*/  ULDC.64 UR4, c[0x0][0x208] ;  /* 0x0000820000047ab9 */ /* 0x000fe20000000a00 */
[----:B------:R-:W3:Y:S06]  /*0040*/  S2R R11, SR_CTAID.X ;  /* 0x00000000000b7919 */ /* 0x000eec0000002500 */
[----:B------:R-:W4:Y:S01]  /*0050*/  LDC.64 R8, c[0x0][0x218] ;  /* 0x00008600ff087b82 */ /* 0x000f220000000a00 */
[----:B-1----:R-:W-:-:S05]  /*0060*/  LOP3.LUT R0, R0, 0x1f, RZ, 0xc0, !PT ;  /* 0x0000001f00007812 */ /* 0x002fca00078ec0ff */
[----:B---3--:R-:W-:-:S05]  /*0070*/  IMAD R11, R11, 0x20, R0 ;  /* 0x000000200b0b7824 */ /* 0x008fca00078e0200 */
[----:B------:R-:W-:-:S04]  /*0080*/  SHF.R.S32.HI R0, RZ, 0x1f, R11 ;  /* 0x0000001fff007819 */ /* 0x000fc8000001140b */
[----:B------:R-:W-:-:S04]  /*0090*/  LEA.HI R0, R0, R11, RZ, 0x3 ;  /* 0x0000000b00007211 */ /* 0x000fc800078f18ff */
[----:B------:R-:W-:Y:S02]  /*00a0*/  LOP3.LUT R4, R0, 0xfffffff8, RZ, 0xc0, !PT ;  /* 0xfffffff800047812 */ /* 0x000fe400078ec0ff */
[----:B------:R-:W-:-:S03]  /*00b0*/  SHF.R.S32.HI R0, RZ, 0x3, R0 ;  /* 0x00000003ff007819 */ /* 0x000fc60000011400 */
[----:B------:R-:W-:-:S04]  /*00c0*/  IMAD.IADD R5, R11, 0x1, -R4 ;  /* 0x000000010b057824 */ /* 0x000fc800078e0a04 */
[----:B------:R-:W-:Y:S01]  /*00d0*/  IMAD R7, R0, 0x4, R5 ;  /* 0x0000000400077824 */ /* 0x000fe200078e0205 */
[----:B------:R-:W-:Y:S01]  /*00e0*/  ISETP.GE.AND P1, PT, R5, 0x4, PT ;  /* 0x000000040500780c */ /* 0x000fe20003f26270 */
[----:B------:R-:W-:Y:S02]  /*00f0*/  IMAD.MOV.U32 R0, RZ, RZ, RZ ;  /* 0x000000ffff007224 */ /* 0x000fe400078e00ff */
[----:B--2---:R-:W-:Y:S01]  /*0100*/  IMAD.WIDE R2, R7, 0x4, R2 ;  /* 0x0000000407027825 */ /* 0x004fe200078e0202 */
[----:B------:R-:W-:-:S13]  /*0110*/  ISETP.LT.AND P3, PT, R11, 0x20, !P1 ;  /* 0x000000200b00780c */ /* 0x000fda0004f61270 */
[----:B------:R1:W2:Y:S01]  /*0120*/  @P3 LDG.E.EL R0, desc[UR4][R2.64] ;  /* 0x0000000402003981 */ /* 0x0002a2000c2e1900 */
[----:B------:R-:W-:Y:S01]  /*0130*/  ISETP.GE.AND P0, PT, R11, 0x20, PT ;  /* 0x000000200b00780c */ /* 0x000fe20003f06270 */
[----:B------:R-:W-:Y:S01]  /*0140*/  IMAD.SHL.U32 R10, R7, 0x4, RZ ;  /* 0x00000004070a7824 */ /* 0x000fe200078e00ff */
[----:B------:R-:W-:Y:S02]  /*0150*/  CS2R R12, SRZ ;  /* 0x00000000000c7805 */ /* 0x000fe4000001ff00 */
[----:B------:R-:W-:Y:S01]  /*0160*/  ISETP.GT.AND P2, PT, R5, 0x3, !P0 ;  /* 0x000000030500780c */ /* 0x000fe20004744270 */
[C---:B------:R-:W-:Y:S02]  /*0170*/  VIADD R5, R10.reuse, 0xfffffff0 ;  /* 0xfffffff00a057836 */ /* 0x040fe40000000000 */
[----:B------:R-:W-:Y:S02]  /*0180*/  VIADD R7, R10, 0xfffffff1 ;  /* 0xfffffff10a077836 */ /* 0x000fe40000000000 */
[----:B----4-:R-:W-:-:S04]  /*0190*/  IMAD.WIDE R4, R5, 0x4, R8 ;  /* 0x0000000405047825 */ /* 0x010fc800078e0208 */
[----:B------:R-:W-:-:S04]  /*01a0*/  IMAD.WIDE R6, R7, 0x4, R8 ;  /* 0x0000000407067825 */ /* 0x000fc800078e0208 */
[----:B-1----:R-:W-:Y:S01]  /*01b0*/  VIADD R3, R10, 0xfffffff2 ;  /* 0xfffffff20a037836 */ /* 0x002fe20000000000 */
[----:B------:R-:W3:Y:S01]  /*01c0*/  @P2 LDG.E.EL R12, desc[UR4][R4.64] ;  /* 0x00000004040c2981 */ /* 0x000ee2000c2e1900 */
[----:B------:R-:W-:-:S03]  /*01d0*/  IMAD.MOV.U32 R14, RZ, RZ, RZ ;  /* 0x000000ffff0e7224 */ /* 0x000fc600078e00ff */
[----:B------:R-:W4:Y:S01]  /*01e0*/  @P2 LDG.E.EL R13, desc[UR4][R6.64] ;  /* 0x00000004060d2981 */ /* 0x000f22000c2e1900 */
[----:B------:R-:W-:-:S04]  /*01f0*/  IMAD.WIDE R2, R3, 0x4, R8 ;  /* 0x0000000403027825 */ /* 0x000fc800078e0208 */
[----:B------:R-:W-:Y:S01]  /*0200*/  VIADD R15, R10, 0xfffffff3 ;  /* 0xfffffff30a0f7836 */ /* 0x000fe20000000000 */
[----:B------:R1:W5:Y:S03]  /*0210*/  @P2 LDG.E.EL R14, desc[UR4][R2.64] ;  /* 0x00000004020e2981 */ /* 0x000366000c2e1900 */
[----:B------:R-:W-:-:S04]  /*0220*/  IMAD.WIDE R8, R15, 0x4, R8 ;  /* 0x000000040f087825 */ /* 0x000fc800078e0208 */
[----:B------:R-:W-:Y:S01]  /*0230*/  IMAD.MOV.U32 R15, RZ, RZ, RZ ;  /* 0x000000ffff0f7224 */ /* 0x000fe200078e00ff */
[----:B-1----:R-:W1:Y:S05]  /*0240*/  LDC.64 R2, c[0x0][0x220] ;  /* 0x00008800ff027b82 */ /* 0x002e6a0000000a00 */
[----:B------:R-:W5:Y:S01]  /*0250*/  @P2 LDG.E.EL R15, desc[UR4][R8.64] ;  /* 0x00000004080f2981 */ /* 0x000f62000c2e1900 */
[----:B------:R-:W-:Y:S02]  /*0260*/  IMAD.MOV.U32 R5, RZ, RZ, 0x3e800000 ;  /* 0x3e800000ff057424 */ /* 0x000fe400078e00ff */
[----:B-1----:R-:W-:Y:S01]  /*0270*/  IMAD.WIDE R2, R11, 0x4, R2 ;  /* 0x000000040b027825 */ /* 0x002fe200078e0202 */
[----:B--2---:R-:W-:-:S05]  /*0280*/  SEL R0, R0, RZ, P3 ;  /* 0x000000ff00007207 */ /* 0x004fca0001800000 */
[----:B------:R-:W-:-:S04]  /*0290*/  FADD R10, RZ, -R0 ;  /* 0x80000000ff0a7221 */ /* 0x000fc80000000000 */
[----:B------:R-:W-:-:S05]  /*02a0*/  FMUL R10, R10, 1.4426950216293334961 ;  /* 0x3fb8aa3b0a0a7820 */ /* 0x000fca0000400000 */
[----:B------:R-:W-:Y:S02]  /*02b0*/  FSETP.GEU.AND P3, PT, R10, -126, PT ;  /* 0xc2fc00000a00780b */ /* 0x000fe40003f6e000 */
[----:B---3--:R-:W-:Y:S02]  /*02c0*/  SEL R12, R12, RZ, P2 ;  /* 0x000000ff0c0c7207 */ /* 0x008fe40001000000 */
[----:B----4-:R-:W-:-:S09]  /*02d0*/  SEL R13, R13, RZ, P2 ;  /* 0x000000ff0d0d7207 */ /* 0x010fd20001000000 */
[----:B------:R-:W-:Y:S01]  /*02e0*/  @!P3 FMUL R10, R10, 0.5 ;  /* 0x3f0000000a0ab820 */ /* 0x000fe20000400000 */
[C---:B------:R-:W-:Y:S02]  /*02f0*/  FSETP.GT.AND P5, PT, R13.reuse, R12, PT ;  /* 0x0000000c0d00720b */ /* 0x040fe40003fa4000 */
[----:B-----5:R-:W-:Y:S01]  /*0300*/  SEL R14, R14, RZ, P2 ;  /* 0x000000ff0e0e7207 */ /* 0x020fe20001000000 */
[----:B------:R-:W1:Y:S01]  /*0310*/  MUFU.EX2 R4, R10 ;  /* 0x0000000a00047308 */ /* 0x000e620000000800 */
[----:B------:R-:W-:Y:S02]  /*0320*/  FSETP.NAN.AND P6, PT, R13, R13, PT ;  /* 0x0000000d0d00720b */ /* 0x000fe40003fc8000 */
[----:B------:R-:W-:-:S07]  /*0330*/  FSETP.NAN.AND P4, PT, R14, R14, PT ;  /* 0x0000000e0e00720b */ /* 0x000fce0003f88000 */
[----:B------:R-:W-:Y:S02]  /*0340*/  @!P5 FSEL R13, R13, R12, P6 ;  /* 0x0000000c0d0dd208 */ /* 0x000fe40003000000 */
[----:B------:R-:W-:Y:S02]  /*0350*/  SEL R15, R15, RZ, P2 ;  /* 0x000000ff0f0f7207 */ /* 0x000fe40001000000 */
[----:B------:R-:W-:Y:S01]  /*0360*/  FSETP.GEU.AND P5, PT, R13, R14, PT ;  /* 0x0000000e0d00720b */ /* 0x000fe20003fae000 */
[----:B-1----:R-:W-:Y:S01]  /*0370*/  @!P3 FMUL R4, R4, R4 ;  /* 0x000000040404b220 */ /* 0x002fe20000400000 */
[----:B------:R-:W-:Y:S02]  /*0380*/  FSETP.NAN.AND P2, PT, R15, R15, PT ;  /* 0x0000000f0f00720b */ /* 0x000fe40003f48000 */
[----:B------:R-:W-:Y:S01]  /*0390*/  @!P4 FSEL R14, R14, R13, !P5 ;  /* 0x0000000d0e0ec208 */ /* 0x000fe20006800000 */
[----:B------:R-:W-:-:S05]  /*03a0*/  FADD R4, R4, 1 ;  /* 0x3f80000004047421 */ /* 0x000fca0000000000 */
[----:B------:R-:W-:-:S04]  /*03b0*/  FSETP.GT.AND P3, PT, R4, 8.50705917302346158658e+37, PT ;  /* 0x7e8000000400780b */ /* 0x000fc80003f64000 */
[----:B------:R-:W-:-:S09]  /*03c0*/  FSEL R5, R5, 1, P3 ;  /* 0x3f80000005057808 */ /* 0x000fd20001800000 */
[----:B------:R-:W-:Y:S01]  /*03d0*/  @P3 FMUL R4, R4, 0.25 ;  /* 0x3e80000004043820 */ /* 0x000fe20000400000 */
[----:B------:R-:W-:-:S04]  /*03e0*/  FSETP.GEU.AND P3, PT, R14, R15, PT ;  /* 0x0000000f0e00720b */ /* 0x000fc80003f6e000 */
[----:B------:R-:W-:Y:S01]  /*03f0*/  @!P2 FSEL R15, R15, R14, !P3 ;  /* 0x0000000e0f0fa208 */ /* 0x000fe20005800000 */
[----:B------:R-:W1:Y:S02]  /*0400*/  MUFU.RCP R4, R4 ;  /* 0x0000000400047308 */ /* 0x000e640000001000 */
[----:B-1----:R-:W-:-:S04]  /*0410*/  FMUL R5, R4, R5 ;  /* 0x0000000504057220 */ /* 0x002fc80000400000 */
[----:B------:R-:W-:-:S05]  /*0420*/  FMUL R0, R0, R5 ;  /* 0x0000000500007220 */ /* 0x000fca0000400000 */
[----:B------:R-:W-:Y:S01]  /*0430*/  FSEL R15, R0, R15, !P1 ;  /* 0x0000000f000f7208 */ /* 0x000fe20004800000 */
[----:B------:R-:W-:Y:S06]  /*0440*/  @P0 EXIT ;  /* 0x000000000000094d */ /* 0x000fec0003800000 */
[----:B------:R-:W-:Y:S01]  /*0450*/  STG.E desc[UR4][R2.64], R15 ;  /* 0x0000000f02007986 */ /* 0x000fe2000c101904 */
[----:B------:R-:W-:Y:S05]  /*0460*/  EXIT ;  /* 0x000000000000794d */ /* 0x000fea0003800000 */
.L_x_0:
[----:B------:R-:W-:-:S00]  /*0470*/  BRA `(.L_x_0) ;  /* 0xfffffffc00fc7947 */ /* 0x000fc0000383ffff */
[----:B------:R-:W-:-:S00]  /*0480*/  NOP ;  /* 0x0000000000007918 */ /* 0x000fc00000000000 */
[----:B------:R-:W-:-:S00]  /*0490*/  NOP ;  /* 0x0000000000007918 */ /* 0x000fc00000000000 */
[----:B------:R-:W-:-:S00]  /*04a0*/  NOP ;  /* 0x0000000000007918 */ /* 0x000fc00000000000 */
[----:B------:R-:W-:-:S00]  /*04b0*/  NOP ;  /* 0x0000000000007918 */ /* 0x000fc00000000000 */
[----:B------:R-:W-:-:S00]  /*04c0*/  NOP ;  /* 0x0000000000007918 */ /* 0x000fc00000000000 */
[----:B------:R-:W-:-:S00]  /*04d0*/  NOP ;  /* 0x0000000000007918 */ /* 0x000fc00000000000 */
[----:B------:R-:W-:-:S00]  /*04e0*/  NOP ;  /* 0x0000000000007918 */ /* 0x000fc00000000000 */
[----:B------:R-:W-:-:S00]  /*04f0*/  NOP ;  /* 0x0000000000007918 */ /* 0x000fc00000000000 */
.L_x_1:


//--------------------- .nv.constant0.triton_poi_fused_cat_3 --------------------------
	.section	.nv.constant0.triton_poi_fused_cat_3,"a",@progbits
	.sectionflags	@""
	.align	4
.nv.constant0.triton_poi_fused_cat_3:
	.zero		556
